//
// Generated by NVIDIA NVVM Compiler
//
// Compiler Build ID: CL-36424714
// Cuda compilation tools, release 13.0, V13.0.88
// Based on NVVM 20.0.0
//

.version 9.0
.target sm_100
.address_size 64

	// .globl	_Z10GameofLifePiiii
.extern .shared .align 16 .b8 shared_mem[];

.visible .entry _Z10GameofLifePiiii(
	.param .u64 .ptr .align 1 _Z10GameofLifePiiii_param_0,
	.param .u32 _Z10GameofLifePiiii_param_1,
	.param .u32 _Z10GameofLifePiiii_param_2,
	.param .u32 _Z10GameofLifePiiii_param_3
)
{
	.reg .pred 	%p<19>;
	.reg .b32 	%r<95>;
	.reg .b64 	%rd<7>;

	ld.param.u64 	%rd2, [_Z10GameofLifePiiii_param_0];
	ld.param.u32 	%r30, [_Z10GameofLifePiiii_param_1];
	ld.param.u32 	%r31, [_Z10GameofLifePiiii_param_2];
	ld.param.u32 	%r33, [_Z10GameofLifePiiii_param_3];
	cvta.to.global.u64 	%rd1, %rd2;
	mov.u32 	%r1, %tid.x;
	mov.u32 	%r2, %tid.y;
	mov.u32 	%r34, %ctaid.x;
	mov.u32 	%r35, %ctaid.y;
	mov.u32 	%r3, %ntid.x;
	mad.lo.s32 	%r36, %r34, %r3, %r1;
	mad.lo.s32 	%r37, %r35, %r3, %r2;
	mad.lo.s32 	%r4, %r31, %r37, %r36;
	setp.lt.s32 	%p3, %r36, %r31;
	setp.lt.s32 	%p4, %r37, %r33;
	and.pred  	%p1, %p3, %p4;
	mad.lo.s32 	%r39, %r2, %r3, %r1;
	shl.b32 	%r40, %r39, 2;
	mov.u32 	%r41, shared_mem;
	add.s32 	%r5, %r41, %r40;
	not.pred 	%p5, %p1;
	@%p5 bra 	$L__BB0_2;
	mul.lo.s32 	%r42, %r31, %r30;
	mad.lo.s32 	%r43, %r42, %r33, %r4;
	mul.wide.s32 	%rd3, %r43, 4;
	add.s64 	%rd4, %rd1, %rd3;
	ld.global.u32 	%r44, [%rd4];
	st.shared.u32 	[%r5], %r44;
$L__BB0_2:
	bar.sync 	0;
	add.s32 	%r6, %r1, -1;
	add.s32 	%r7, %r2, -1;
	max.u32 	%r47, %r6, %r7;
	setp.ge.u32 	%p6, %r47, %r3;
	mad.lo.s32 	%r48, %r7, %r3, %r1;
	shl.b32 	%r49, %r48, 2;
	add.s32 	%r8, %r41, %r49;
	mov.b32 	%r87, 0;
	@%p6 bra 	$L__BB0_4;
	ld.shared.u32 	%r87, [%r8+-4];
$L__BB0_4:
	max.u32 	%r52, %r6, %r2;
	setp.ge.u32 	%p7, %r52, %r3;
	@%p7 bra 	$L__BB0_6;
	ld.shared.u32 	%r53, [%r5+-4];
	add.s32 	%r87, %r53, %r87;
$L__BB0_6:
	add.s32 	%r13, %r2, 1;
	max.u32 	%r55, %r6, %r13;
	setp.ge.u32 	%p8, %r55, %r3;
	mad.lo.s32 	%r56, %r3, %r2, %r3;
	add.s32 	%r57, %r56, %r1;
	shl.b32 	%r58, %r57, 2;
	add.s32 	%r14, %r41, %r58;
	@%p8 bra 	$L__BB0_8;
	ld.shared.u32 	%r60, [%r14+-4];
	add.s32 	%r87, %r60, %r87;
$L__BB0_8:
	max.u32 	%r61, %r1, %r7;
	setp.ge.u32 	%p9, %r61, %r3;
	@%p9 bra 	$L__BB0_10;
	ld.shared.u32 	%r62, [%r8];
	add.s32 	%r87, %r62, %r87;
$L__BB0_10:
	max.u32 	%r64, %r1, %r2;
	setp.ge.u32 	%p10, %r64, %r3;
	@%p10 bra 	$L__BB0_12;
	ld.shared.u32 	%r65, [%r5];
	add.s32 	%r87, %r65, %r87;
$L__BB0_12:
	max.u32 	%r66, %r1, %r13;
	setp.ge.u32 	%p11, %r66, %r3;
	@%p11 bra 	$L__BB0_14;
	ld.shared.u32 	%r67, [%r14];
	add.s32 	%r87, %r67, %r87;
$L__BB0_14:
	add.s32 	%r23, %r1, 1;
	max.u32 	%r68, %r23, %r7;
	setp.ge.u32 	%p12, %r68, %r3;
	@%p12 bra 	$L__BB0_16;
	ld.shared.u32 	%r69, [%r8+4];
	add.s32 	%r87, %r69, %r87;
$L__BB0_16:
	max.u32 	%r71, %r23, %r2;
	setp.ge.u32 	%p13, %r71, %r3;
	@%p13 bra 	$L__BB0_18;
	ld.shared.u32 	%r72, [%r5+4];
	add.s32 	%r87, %r72, %r87;
$L__BB0_18:
	max.u32 	%r73, %r23, %r13;
	setp.ge.u32 	%p14, %r73, %r3;
	@%p14 bra 	$L__BB0_20;
	ld.shared.u32 	%r74, [%r14+4];
	add.s32 	%r87, %r74, %r87;
$L__BB0_20:
	ld.shared.u32 	%r75, [%r5];
	sub.s32 	%r76, %r87, %r75;
	setp.eq.s32 	%p15, %r75, 1;
	and.b32  	%r77, %r76, -2;
	setp.eq.s32 	%p16, %r77, 2;
	setp.eq.s32 	%p17, %r76, 3;
	selp.u32 	%r78, -1, 0, %p17;
	selp.u32 	%r79, -1, 0, %p16;
	selp.b32 	%r80, %r79, %r78, %p15;
	and.b32  	%r81, %r80, 1;
	setp.eq.b32 	%p2, %r81, 1;
	@%p5 bra 	$L__BB0_22;
	selp.u32 	%r82, 1, 0, %p2;
	sub.s32 	%r83, 1, %r30;
	mul.lo.s32 	%r84, %r83, %r31;
	mad.lo.s32 	%r85, %r84, %r33, %r4;
	mul.wide.s32 	%rd5, %r85, 4;
	add.s64 	%rd6, %rd1, %rd5;
	st.global.u32 	[%rd6], %r82;
$L__BB0_22:
	ret;

}


// ===== COMPILED SASS (sm_100) =====

	.target	sm_100

	.elftype	@"ET_EXEC"


//--------------------- .note.nv.tkinfo           --------------------------
	.section	.note.nv.tkinfo,"",@"SHT_NOTE"
	.sectionflags	@"SHF_NOTE_NV_TKINFO"
	.tkinfo
        /*0018*/ 	.word	0x00000002
        /*0030*/ 	.string	""
        /*0030*/ 	.string	"ptxas"
        /*0030*/ 	.string	"Cuda compilation tools, release 13.0, V13.0.88"
        /*0030*/ 	.string	"Build cuda_13.0.r13.0/compiler.36424714_0"
        /*0030*/ 	.string	"-arch sm_100 -m 64 "



//--------------------- .note.nv.cuinfo           --------------------------
	.section	.note.nv.cuinfo,"",@"SHT_NOTE"
	.sectionflags	@"SHF_NOTE_NV_CUINFO"
        /*0018*/ 	.short	0x0002
        /*001a*/ 	.short	0x0064
        /*001c*/ 	.short	0x0082
	.zero		2


//--------------------- .nv.info                  --------------------------
	.section	.nv.info,"",@"SHT_CUDA_INFO"
	.align	4


	//----- nvinfo : EIATTR_REGCOUNT
	.align		4
        /*0000*/ 	.byte	0x04, 0x2f
        /*0002*/ 	.short	(.L_1 - .L_0)
	.align		4
.L_0:
        /*0004*/ 	.word	index@(_Z10GameofLifePiiii)
        /*0008*/ 	.word	0x00000013


	//----- nvinfo : EIATTR_FRAME_SIZE
	.align		4
.L_1:
        /*000c*/ 	.byte	0x04, 0x11
        /*000e*/ 	.short	(.L_3 - .L_2)
	.align		4
.L_2:
        /*0010*/ 	.word	index@(_Z10GameofLifePiiii)
        /*0014*/ 	.word	0x00000000


	//----- nvinfo : EIATTR_MIN_STACK_SIZE
	.align		4
.L_3:
        /*0018*/ 	.byte	0x04, 0x12
        /*001a*/ 	.short	(.L_5 - .L_4)
	.align		4
.L_4:
        /*001c*/ 	.word	index@(_Z10GameofLifePiiii)
        /*0020*/ 	.word	0x00000000
.L_5:


//--------------------- .nv.compat                --------------------------
	.section	.nv.compat,"",@"SHT_CUDA_COMPAT_INFO"
	.align	4
        /*0000*/ 	.byte	0x02, 0x09, 0x00, 0x00, 0x02, 0x02, 0x01, 0x00, 0x02, 0x05, 0x05, 0x00, 0x03, 0x07, 0x01, 0x01
        /*0010*/ 	.byte	0x02, 0x03, 0x00, 0x00, 0x02, 0x06, 0x01, 0x00, 0x04, 0x0b, 0x08, 0x00, 0x09, 0x00, 0x00, 0x00
        /*0020*/ 	.byte	0x00, 0x00, 0x00, 0x00


//--------------------- .nv.info._Z10GameofLifePiiii --------------------------
	.section	.nv.info._Z10GameofLifePiiii,"",@"SHT_CUDA_INFO"
	.sectionflags	@""
	.align	4


	//----- nvinfo : EIATTR_CUDA_API_VERSION
	.align		4
        /*0000*/ 	.byte	0x04, 0x37
        /*0002*/ 	.short	(.L_7 - .L_6)
.L_6:
        /*0004*/ 	.word	0x00000082


	//----- nvinfo : EIATTR_KPARAM_INFO
	.align		4
.L_7:
        /*0008*/ 	.byte	0x04, 0x17
        /*000a*/ 	.short	(.L_9 - .L_8)
.L_8:
        /*000c*/ 	.word	0x00000000
        /*0010*/ 	.short	0x0003
        /*0012*/ 	.short	0x0010
        /*0014*/ 	.byte	0x00, 0xf0, 0x11, 0x00


	//----- nvinfo : EIATTR_KPARAM_INFO
	.align		4
.L_9:
        /*0018*/ 	.byte	0x04, 0x17
        /*001a*/ 	.short	(.L_11 - .L_10)
.L_10:
        /*001c*/ 	.word	0x00000000
        /*0020*/ 	.short	0x0002
        /*0022*/ 	.short	0x000c
        /*0024*/ 	.byte	0x00, 0xf0, 0x11, 0x00


	//----- nvinfo : EIATTR_KPARAM_INFO
	.align		4
.L_11:
        /*0028*/ 	.byte	0x04, 0x17
        /*002a*/ 	.short	(.L_13 - .L_12)
.L_12:
        /*002c*/ 	.word	0x00000000
        /*0030*/ 	.short	0x0001
        /*0032*/ 	.short	0x0008
        /*0034*/ 	.byte	0x00, 0xf0, 0x11, 0x00


	//----- nvinfo : EIATTR_KPARAM_INFO
	.align		4
.L_13:
        /*0038*/ 	.byte	0x04, 0x17
        /*003a*/ 	.short	(.L_15 - .L_14)
.L_14:
        /*003c*/ 	.word	0x00000000
        /*0040*/ 	.short	0x0000
        /*0042*/ 	.short	0x0000
        /*0044*/ 	.byte	0x00, 0xf5, 0x21, 0x00


	//----- nvinfo : EIATTR_SPARSE_MMA_MASK
	.align		4
.L_15:
        /*0048*/ 	.byte	0x03, 0x50
        /*004a*/ 	.short	0x0000


	//----- nvinfo : EIATTR_MAXREG_COUNT
	.align		4
        /*004c*/ 	.byte	0x03, 0x1b
        /*004e*/ 	.short	0x00ff


	//----- nvinfo : EIATTR_NUM_BARRIERS
	.align		4
        /*0050*/ 	.byte	0x02, 0x4c
        /*0052*/ 	.byte	0x01
	.zero		1


	//----- nvinfo : EIATTR_MERCURY_ISA_VERSION
	.align		4
        /*0054*/ 	.byte	0x03, 0x5f
        /*0056*/ 	.short	0x0101


	//----- nvinfo : EIATTR_VRC_CTA_INIT_COUNT
	.align		4
        /*0058*/ 	.byte	0x02, 0x4a
	.zero		1
	.zero		1


	//----- nvinfo : EIATTR_EXIT_INSTR_OFFSETS
	.align		4
        /*005c*/ 	.byte	0x04, 0x1c
        /*005e*/ 	.short	(.L_17 - .L_16)


	//   ....[0]....
.L_16:
        /*0060*/ 	.word	0x00000470


	//   ....[1]....
        /*0064*/ 	.word	0x000005b0


	//----- nvinfo : EIATTR_CBANK_PARAM_SIZE
	.align		4
.L_17:
        /*0068*/ 	.byte	0x03, 0x19
        /*006a*/ 	.short	0x0014


	//----- nvinfo : EIATTR_PARAM_CBANK
	.align		4
        /*006c*/ 	.byte	0x04, 0x0a
        /*006e*/ 	.short	(.L_19 - .L_18)
	.align		4
.L_18:
        /*0070*/ 	.word	index@(.nv.constant0._Z10GameofLifePiiii)
        /*0074*/ 	.short	0x0380
        /*0076*/ 	.short	0x0014


	//----- nvinfo : EIATTR_SW_WAR
	.align		4
.L_19:
        /*0078*/ 	.byte	0x04, 0x36
        /*007a*/ 	.short	(.L_21 - .L_20)
.L_20:
        /*007c*/ 	.word	0x00000008
.L_21:


//--------------------- .nv.callgraph             --------------------------
	.section	.nv.callgraph,"",@"SHT_CUDA_CALLGRAPH"
	.align	4
	.sectionentsize	8
	.align		4
        /*0000*/ 	.word	0x00000000
	.align		4
        /*0004*/ 	.word	0xffffffff
	.align		4
        /*0008*/ 	.word	0x00000000
	.align		4
        /*000c*/ 	.word	0xfffffffe
	.align		4
        /*0010*/ 	.word	0x00000000
	.align		4
        /*0014*/ 	.word	0xfffffffd
	.align		4
        /*0018*/ 	.word	0x00000000
	.align		4
        /*001c*/ 	.word	0xfffffffc


//--------------------- .text._Z10GameofLifePiiii --------------------------
	.section	.text._Z10GameofLifePiiii,"ax",@progbits
	.align	128
        .global         _Z10GameofLifePiiii
        .type           _Z10GameofLifePiiii,@function
        .size           _Z10GameofLifePiiii,(.L_x_1 - _Z10GameofLifePiiii)
        .other          _Z10GameofLifePiiii,@"STO_CUDA_ENTRY STV_DEFAULT"
_Z10GameofLifePiiii:
.text._Z10GameofLifePiiii:
[----:B------:R-:W-:Y:S01]  /*0000*/  LDC R1, c[0x0][0x37c] ;  /* 0x0000df00ff017b82 */ /* 0x000fe20000000800 */
[----:B------:R-:W0:Y:S07]  /*0010*/  S2R R2, SR_TID.Y ;  /* 0x0000000000027919 */ /* 0x000e2e0000002200 */
[----:B------:R-:W0:Y:S01]  /*0020*/  S2UR UR5, SR_CTAID.Y ;  /* 0x00000000000579c3 */ /* 0x000e220000002600 */
[----:B------:R-:W1:Y:S01]  /*0030*/  LDCU UR9, c[0x0][0x390] ;  /* 0x00007200ff0977ac */ /* 0x000e620008000800 */
[----:B------:R-:W2:Y:S01]  /*0040*/  S2R R3, SR_TID.X ;  /* 0x0000000000037919 */ /* 0x000ea20000002100 */
[----:B------:R-:W3:Y:S05]  /*0050*/  LDCU UR8, c[0x0][0x38c] ;  /* 0x00007180ff0877ac */ /* 0x000eea0008000800 */
[----:B------:R-:W0:Y:S01]  /*0060*/  LDC R4, c[0x0][0x360] ;  /* 0x0000d800ff047b82 */ /* 0x000e220000000800 */
[----:B------:R-:W4:Y:S07]  /*0070*/  LDCU.64 UR6, c[0x0][0x358] ;  /* 0x00006b00ff0677ac */ /* 0x000f2e0008000a00 */
[----:B------:R-:W2:Y:S01]  /*0080*/  S2UR UR4, SR_CTAID.X ;  /* 0x00000000000479c3 */ /* 0x000ea20000002500 */
[----:B0-----:R-:W-:-:S05]  /*0090*/  IMAD R5, R4, UR5, R2 ;  /* 0x0000000504057c24 */ /* 0x001fca000f8e0202 */
[----:B-1----:R-:W-:Y:S01]  /*00a0*/  ISETP.GE.AND P0, PT, R5, UR9, PT ;  /* 0x0000000905007c0c */ /* 0x002fe2000bf06270 */
[----:B--2---:R-:W-:-:S05]  /*00b0*/  IMAD R0, R4, UR4, R3 ;  /* 0x0000000404007c24 */ /* 0x004fca000f8e0203 */
[----:B---3--:R-:W-:Y:S01]  /*00c0*/  ISETP.LT.AND P0, PT, R0, UR8, !P0 ;  /* 0x0000000800007c0c */ /* 0x008fe2000c701270 */
[----:B------:R-:W-:-:S12]  /*00d0*/  IMAD R0, R5, UR8, R0 ;  /* 0x0000000805007c24 */ /* 0x000fd8000f8e0200 */
[----:B------:R-:W0:Y:S08]  /*00e0*/  @P0 LDC R8, c[0x0][0x388] ;  /* 0x0000e200ff080b82 */ /* 0x000e300000000800 */
[----:B------:R-:W1:Y:S01]  /*00f0*/  @P0 LDC.64 R6, c[0x0][0x380] ;  /* 0x0000e000ff060b82 */ /* 0x000e620000000a00 */
[----:B0-----:R-:W-:-:S04]  /*0100*/  @P0 IMAD R5, R8, UR8, RZ ;  /* 0x0000000808050c24 */ /* 0x001fc8000f8e02ff */
[----:B------:R-:W-:-:S04]  /*0110*/  @P0 IMAD R5, R5, UR9, R0 ;  /* 0x0000000905050c24 */ /* 0x000fc8000f8e0200 */
[----:B-1----:R-:W-:-:S06]  /*0120*/  @P0 IMAD.WIDE R6, R5, 0x4, R6 ;  /* 0x0000000405060825 */ /* 0x002fcc00078e0206 */
[----:B----4-:R0:W2:Y:S01]  /*0130*/  @P0 LDG.E R7, desc[UR6][R6.64] ;  /* 0x0000000606070981 */ /* 0x0100a2000c1e1900 */
[----:B------:R-:W1:Y:S01]  /*0140*/  S2UR UR5, SR_CgaCtaId ;  /* 0x00000000000579c3 */ /* 0x000e620000008800 */
[C---:B------:R-:W-:Y:S01]  /*0150*/  VIADD R9, R3.reuse, 0xffffffff ;  /* 0xffffffff03097836 */ /* 0x040fe20000000000 */
[----:B------:R-:W-:Y:S01]  /*0160*/  UMOV UR4, 0x400 ;  /* 0x0000040000047882 */ /* 0x000fe20000000000 */
[C---:B------:R-:W-:Y:S01]  /*0170*/  VIADD R8, R2.reuse, 0xffffffff ;  /* 0xffffffff02087836 */ /* 0x040fe20000000000 */
[-C--:B------:R-:W-:Y:S01]  /*0180*/  VIMNMX.U32 R15, PT, PT, R3, R2.reuse, !PT ;  /* 0x00000002030f7248 */ /* 0x080fe20007fe0000 */
[C---:B------:R-:W-:Y:S01]  /*0190*/  VIADD R12, R2.reuse, 0x1 ;  /* 0x00000001020c7836 */ /* 0x040fe20000000000 */
[C---:B------:R-:W-:Y:S01]  /*01a0*/  VIMNMX.U32 R11, PT, PT, R9.reuse, R2, !PT ;  /* 0x00000002090b7248 */ /* 0x040fe20007fe0000 */
[----:B------:R-:W-:Y:S01]  /*01b0*/  IMAD R10, R2, R4, R4 ;  /* 0x00000004020a7224 */ /* 0x000fe200078e0204 */
[C---:B------:R-:W-:Y:S02]  /*01c0*/  VIMNMX.U32 R5, PT, PT, R9.reuse, R8, !PT ;  /* 0x0000000809057248 */ /* 0x040fe40007fe0000 */
[----:B------:R-:W-:Y:S01]  /*01d0*/  VIMNMX.U32 R13, PT, PT, R9, R12, !PT ;  /* 0x0000000c090d7248 */ /* 0x000fe20007fe0000 */
[-CC-:B------:R-:W-:Y:S01]  /*01e0*/  IMAD R9, R8, R4.reuse, R3.reuse ;  /* 0x0000000408097224 */ /* 0x180fe200078e0203 */
[-C--:B------:R-:W-:Y:S01]  /*01f0*/  ISETP.GE.U32.AND P2, PT, R5, R4.reuse, PT ;  /* 0x000000040500720c */ /* 0x080fe20003f46070 */
[-CC-:B------:R-:W-:Y:S01]  /*0200*/  IMAD R5, R2, R4.reuse, R3.reuse ;  /* 0x0000000402057224 */ /* 0x180fe200078e0203 */
[-C--:B------:R-:W-:Y:S01]  /*0210*/  ISETP.GE.U32.AND P6, PT, R11, R4.reuse, PT ;  /* 0x000000040b00720c */ /* 0x080fe20003fc6070 */
[----:B------:R-:W-:Y:S01]  /*0220*/  IMAD.IADD R10, R10, 0x1, R3 ;  /* 0x000000010a0a7824 */ /* 0x000fe200078e0203 */
[----:B------:R-:W-:-:S02]  /*0230*/  ISETP.GE.U32.AND P1, PT, R13, R4, PT ;  /* 0x000000040d00720c */ /* 0x000fc40003f26070 */
[----:B------:R-:W-:Y:S02]  /*0240*/  VIMNMX.U32 R13, PT, PT, R8, R3, !PT ;  /* 0x00000003080d7248 */ /* 0x000fe40007fe0000 */
[----:B------:R-:W-:Y:S01]  /*0250*/  ISETP.GE.U32.AND P3, PT, R15, R4, PT ;  /* 0x000000040f00720c */ /* 0x000fe20003f66070 */
[----:B-1----:R-:W-:-:S06]  /*0260*/  ULEA UR4, UR5, UR4, 0x18 ;  /* 0x0000000405047291 */ /* 0x002fcc000f8ec0ff */
[----:B0-----:R-:W-:Y:S01]  /*0270*/  LEA R6, R5, UR4, 0x2 ;  /* 0x0000000405067c11 */ /* 0x001fe2000f8e10ff */
[----:B------:R-:W-:Y:S01]  /*0280*/  IMAD.MOV.U32 R5, RZ, RZ, RZ ;  /* 0x000000ffff057224 */ /* 0x000fe200078e00ff */
[----:B------:R-:W-:Y:S02]  /*0290*/  LEA R9, R9, UR4, 0x2 ;  /* 0x0000000409097c11 */ /* 0x000fe4000f8e10ff */
[----:B------:R-:W-:Y:S01]  /*02a0*/  LEA R11, R10, UR4, 0x2 ;  /* 0x000000040a0b7c11 */ /* 0x000fe2000f8e10ff */
[----:B--2---:R0:W-:Y:S01]  /*02b0*/  @P0 STS [R6], R7 ;  /* 0x0000000706000388 */ /* 0x0041e20000000800 */
[----:B------:R-:W-:Y:S06]  /*02c0*/  BAR.SYNC.DEFER_BLOCKING 0x0 ;  /* 0x0000000000007b1d */ /* 0x000fec0000010000 */
[----:B------:R-:W-:Y:S01]  /*02d0*/  @!P2 LDS R5, [R9+-0x4] ;  /* 0xfffffc000905a984 */ /* 0x000fe20000000800 */
[----:B------:R-:W-:-:S02]  /*02e0*/  ISETP.GE.U32.AND P2, PT, R13, R4, PT ;  /* 0x000000040d00720c */ /* 0x000fc40003f46070 */
[----:B------:R-:W-:Y:S01]  /*02f0*/  VIMNMX.U32 R13, PT, PT, R12, R3, !PT ;  /* 0x000000030c0d7248 */ /* 0x000fe20007fe0000 */
[----:B------:R-:W1:Y:S01]  /*0300*/  @!P6 LDS R10, [R6+-0x4] ;  /* 0xfffffc00060ae984 */ /* 0x000e620000000800 */
[----:B------:R-:W-:Y:S02]  /*0310*/  VIADD R3, R3, 0x1 ;  /* 0x0000000103037836 */ /* 0x000fe40000000000 */
[-C--:B------:R-:W-:Y:S01]  /*0320*/  ISETP.GE.U32.AND P4, PT, R13, R4.reuse, PT ;  /* 0x000000040d00720c */ /* 0x080fe20003f86070 */
[----:B------:R-:W2:Y:S02]  /*0330*/  @!P1 LDS R14, [R11+-0x4] ;  /* 0xfffffc000b0e9984 */ /* 0x000ea40000000800 */
[----:B0-----:R-:W-:Y:S02]  /*0340*/  VIMNMX.U32 R7, PT, PT, R8, R3, !PT ;  /* 0x0000000308077248 */ /* 0x001fe40007fe0000 */
[----:B------:R-:W-:Y:S02]  /*0350*/  @!P3 LDS R16, [R6] ;  /* 0x000000000610b984 */ /* 0x000fe40000000800 */
[----:B------:R-:W-:-:S02]  /*0360*/  ISETP.GE.U32.AND P5, PT, R7, R4, PT ;  /* 0x000000040700720c */ /* 0x000fc40003fa6070 */
[----:B------:R-:W-:Y:S01]  /*0370*/  VIMNMX.U32 R7, PT, PT, R3, R2, !PT ;  /* 0x0000000203077248 */ /* 0x000fe20007fe0000 */
[----:B------:R-:W0:Y:S01]  /*0380*/  @!P2 LDS R8, [R9] ;  /* 0x000000000908a984 */ /* 0x000e220000000800 */
[----:B------:R-:W-:-:S03]  /*0390*/  VIMNMX.U32 R3, PT, PT, R12, R3, !PT ;  /* 0x000000030c037248 */ /* 0x000fc60007fe0000 */
[----:B------:R-:W3:Y:S01]  /*03a0*/  @!P4 LDS R2, [R11] ;  /* 0x000000000b02c984 */ /* 0x000ee20000000800 */
[----:B-1----:R-:W-:Y:S01]  /*03b0*/  @!P6 IMAD.IADD R5, R5, 0x1, R10 ;  /* 0x000000010505e824 */ /* 0x002fe200078e020a */
[----:B------:R-:W-:-:S04]  /*03c0*/  ISETP.GE.U32.AND P6, PT, R7, R4, PT ;  /* 0x000000040700720c */ /* 0x000fc80003fc6070 */
[----:B------:R-:W1:Y:S01]  /*03d0*/  @!P5 LDS R10, [R9+0x4] ;  /* 0x00000400090ad984 */ /* 0x000e620000000800 */
[----:B--2---:R-:W-:Y:S01]  /*03e0*/  @!P1 IMAD.IADD R5, R5, 0x1, R14 ;  /* 0x0000000105059824 */ /* 0x004fe200078e020e */
[----:B------:R-:W-:Y:S02]  /*03f0*/  ISETP.GE.U32.AND P1, PT, R3, R4, PT ;  /* 0x000000040300720c */ /* 0x000fe40003f26070 */
[----:B------:R2:W4:Y:S01]  /*0400*/  LDS R14, [R6] ;  /* 0x00000000060e7984 */ /* 0x0005220000000800 */
[----:B0-----:R-:W-:-:S04]  /*0410*/  @!P2 IMAD.IADD R5, R5, 0x1, R8 ;  /* 0x000000010505a824 */ /* 0x001fc800078e0208 */
[----:B------:R2:W0:Y:S01]  /*0420*/  @!P6 LDS R4, [R6+0x4] ;  /* 0x000004000604e984 */ /* 0x0004220000000800 */
[----:B------:R-:W-:-:S05]  /*0430*/  @!P3 IMAD.IADD R5, R5, 0x1, R16 ;  /* 0x000000010505b824 */ /* 0x000fca00078e0210 */
[----:B------:R2:W0:Y:S01]  /*0440*/  @!P1 LDS R12, [R11+0x4] ;  /* 0x000004000b0c9984 */ /* 0x0004220000000800 */
[----:B---3--:R-:W-:-:S04]  /*0450*/  @!P4 IMAD.IADD R5, R5, 0x1, R2 ;  /* 0x000000010505c824 */ /* 0x008fc800078e0202 */
[----:B-1----:R-:W-:Y:S01]  /*0460*/  @!P5 IMAD.IADD R5, R5, 0x1, R10 ;  /* 0x000000010505d824 */ /* 0x002fe200078e020a */
[----:B--2---:R-:W-:Y:S06]  /*0470*/  @!P0 EXIT ;  /* 0x000000000000894d */ /* 0x004fec0003800000 */
[----:B------:R-:W1:Y:S01]  /*0480*/  LDC R6, c[0x0][0x388] ;  /* 0x0000e200ff067b82 */ /* 0x000e620000000800 */
[----:B0-----:R-:W-:Y:S01]  /*0490*/  @!P6 IMAD.IADD R5, R5, 0x1, R4 ;  /* 0x000000010505e824 */ /* 0x001fe200078e0204 */
[----:B----4-:R-:W-:-:S03]  /*04a0*/  ISETP.NE.AND P0, PT, R14, 0x1, PT ;  /* 0x000000010e00780c */ /* 0x010fc60003f05270 */
[----:B------:R-:W-:-:S03]  /*04b0*/  @!P1 IMAD.IADD R5, R5, 0x1, R12 ;  /* 0x0000000105059824 */ /* 0x000fc600078e020c */
[----:B------:R-:W0:Y:S01]  /*04c0*/  LDC.64 R2, c[0x0][0x380] ;  /* 0x0000e000ff027b82 */ /* 0x000e220000000a00 */
[----:B------:R-:W-:-:S05]  /*04d0*/  IMAD.IADD R5, R5, 0x1, -R14 ;  /* 0x0000000105057824 */ /* 0x000fca00078e0a0e */
[C---:B------:R-:W-:Y:S02]  /*04e0*/  LOP3.LUT R4, R5.reuse, 0xfffffffe, RZ, 0xc0, !PT ;  /* 0xfffffffe05047812 */ /* 0x040fe400078ec0ff */
[----:B------:R-:W-:Y:S02]  /*04f0*/  ISETP.NE.AND P2, PT, R5, 0x3, PT ;  /* 0x000000030500780c */ /* 0x000fe40003f45270 */
[----:B------:R-:W-:Y:S02]  /*0500*/  ISETP.NE.AND P1, PT, R4, 0x2, PT ;  /* 0x000000020400780c */ /* 0x000fe40003f25270 */
[----:B------:R-:W-:Y:S02]  /*0510*/  SEL R4, RZ, 0xffffffff, P2 ;  /* 0xffffffffff047807 */ /* 0x000fe40001000000 */
[----:B------:R-:W-:Y:S02]  /*0520*/  @!P0 SEL R4, RZ, 0xffffffff, P1 ;  /* 0xffffffffff048807 */ /* 0x000fe40000800000 */
[----:B-1----:R-:W-:-:S02]  /*0530*/  IADD3 R5, PT, PT, -R6, 0x1, RZ ;  /* 0x0000000106057810 */ /* 0x002fc40007ffe1ff */
[----:B------:R-:W-:-:S03]  /*0540*/  LOP3.LUT R4, R4, 0x1, RZ, 0xc0, !PT ;  /* 0x0000000104047812 */ /* 0x000fc600078ec0ff */
[----:B------:R-:W-:Y:S01]  /*0550*/  IMAD R5, R5, UR8, RZ ;  /* 0x0000000805057c24 */ /* 0x000fe2000f8e02ff */
[----:B------:R-:W-:-:S03]  /*0560*/  ISETP.NE.U32.AND P0, PT, R4, 0x1, PT ;  /* 0x000000010400780c */ /* 0x000fc60003f05070 */
[----:B------:R-:W-:-:S04]  /*0570*/  IMAD R5, R5, UR9, R0 ;  /* 0x0000000905057c24 */ /* 0x000fc8000f8e0200 */
[----:B0-----:R-:W-:Y:S01]  /*0580*/  IMAD.WIDE R2, R5, 0x4, R2 ;  /* 0x0000000405027825 */ /* 0x001fe200078e0202 */
[----:B------:R-:W-:-:S05]  /*0590*/  SEL R5, RZ, 0x1, P0 ;  /* 0x00000001ff057807 */ /* 0x000fca0000000000 */
[----:B------:R-:W-:Y:S01]  /*05a0*/  STG.E desc[UR6][R2.64], R5 ;  /* 0x0000000502007986 */ /* 0x000fe2000c101906 */
[----:B------:R-:W-:Y:S05]  /*05b0*/  EXIT ;  /* 0x000000000000794d */ /* 0x000fea0003800000 */
.L_x_0:
[----:B------:R-:W-:-:S00]  /*05c0*/  BRA `(.L_x_0) ;  /* 0xfffffffc00fc7947 */ /* 0x000fc0000383ffff */
[----:B------:R-:W-:-:S00]  /*05d0*/  NOP ;  /* 0x0000000000007918 */ /* 0x000fc00000000000 */
        /* <DEDUP_REMOVED lines=10> */
.L_x_1:


//--------------------- .nv.shared._Z10GameofLifePiiii --------------------------
	.section	.nv.shared._Z10GameofLifePiiii,"aw",@nobits
	.sectionflags	@""
	.align	16
	.zero		1024


//--------------------- .nv.shared.reserved.0     --------------------------
	.section	.nv.shared.reserved.0,"aw",@nobits
	.weak		__nv_reservedSMEM_offset_0_alias
	.size		__nv_reservedSMEM_offset_0_alias, 0, 64
	.other		__nv_reservedSMEM_offset_0_alias,@"STO_CUDA_RESERVED_SHARED STV_DEFAULT"
__nv_reservedSMEM_offset_0_alias:
	.zero		0
	.zero		64


//--------------------- .nv.constant0._Z10GameofLifePiiii --------------------------
	.section	.nv.constant0._Z10GameofLifePiiii,"a",@progbits
	.sectionflags	@""
	.align	4
.nv.constant0._Z10GameofLifePiiii:
	.zero		916


//--------------------- SYMBOLS --------------------------

	.type		.nv.reservedSmem.offset0,@object
	.size		.nv.reservedSmem.offset0,0x4
	.type		.nv.reservedSmem.cap,@object
	.size		.nv.reservedSmem.cap,0x4
